//
// Generated by NVIDIA NVVM Compiler
//
// Compiler Build ID: CL-36424714
// Cuda compilation tools, release 13.0, V13.0.88
// Based on NVVM 20.0.0
//

.version 9.0
.target sm_100
.address_size 64

	// .globl	_Z8addArrayPfS_S_i

.visible .entry _Z8addArrayPfS_S_i(
	.param .u64 .ptr .align 1 _Z8addArrayPfS_S_i_param_0,
	.param .u64 .ptr .align 1 _Z8addArrayPfS_S_i_param_1,
	.param .u64 .ptr .align 1 _Z8addArrayPfS_S_i_param_2,
	.param .u32 _Z8addArrayPfS_S_i_param_3
)
{
	.reg .pred 	%p<2>;
	.reg .b32 	%r<6>;
	.reg .b32 	%f<4>;
	.reg .b64 	%rd<11>;

	ld.param.u64 	%rd1, [_Z8addArrayPfS_S_i_param_0];
	ld.param.u64 	%rd2, [_Z8addArrayPfS_S_i_param_1];
	ld.param.u64 	%rd3, [_Z8addArrayPfS_S_i_param_2];
	ld.param.u32 	%r2, [_Z8addArrayPfS_S_i_param_3];
	mov.u32 	%r3, %tid.x;
	mov.u32 	%r4, %ntid.x;
	mov.u32 	%r5, %ctaid.x;
	mad.lo.s32 	%r1, %r4, %r5, %r3;
	setp.ge.s32 	%p1, %r1, %r2;
	@%p1 bra 	$L__BB0_2;
	cvta.to.global.u64 	%rd4, %rd2;
	cvta.to.global.u64 	%rd5, %rd3;
	cvta.to.global.u64 	%rd6, %rd1;
	mul.wide.s32 	%rd7, %r1, 4;
	add.s64 	%rd8, %rd4, %rd7;
	ld.global.f32 	%f1, [%rd8];
	add.s64 	%rd9, %rd5, %rd7;
	ld.global.f32 	%f2, [%rd9];
	add.f32 	%f3, %f1, %f2;
	add.s64 	%rd10, %rd6, %rd7;
	st.global.f32 	[%rd10], %f3;
$L__BB0_2:
	ret;

}


// ===== COMPILED SASS (sm_100) =====

	.target	sm_100

	.elftype	@"ET_EXEC"


//--------------------- .note.nv.tkinfo           --------------------------
	.section	.note.nv.tkinfo,"",@"SHT_NOTE"
	.sectionflags	@"SHF_NOTE_NV_TKINFO"
	.tkinfo
        /*0018*/ 	.word	0x00000002
        /*0030*/ 	.string	""
        /*0030*/ 	.string	"ptxas"
        /*0030*/ 	.string	"Cuda compilation tools, release 13.0, V13.0.88"
        /*0030*/ 	.string	"Build cuda_13.0.r13.0/compiler.36424714_0"
        /*0030*/ 	.string	"-arch sm_100 -m 64 "



//--------------------- .note.nv.cuinfo           --------------------------
	.section	.note.nv.cuinfo,"",@"SHT_NOTE"
	.sectionflags	@"SHF_NOTE_NV_CUINFO"
        /*0018*/ 	.short	0x0002
        /*001a*/ 	.short	0x0064
        /*001c*/ 	.short	0x0082
	.zero		2


//--------------------- .nv.info                  --------------------------
	.section	.nv.info,"",@"SHT_CUDA_INFO"
	.align	4


	//----- nvinfo : EIATTR_REGCOUNT
	.align		4
        /*0000*/ 	.byte	0x04, 0x2f
        /*0002*/ 	.short	(.L_1 - .L_0)
	.align		4
.L_0:
        /*0004*/ 	.word	index@(_Z8addArrayPfS_S_i)
        /*0008*/ 	.word	0x0000000c


	//----- nvinfo : EIATTR_FRAME_SIZE
	.align		4
.L_1:
        /*000c*/ 	.byte	0x04, 0x11
        /*000e*/ 	.short	(.L_3 - .L_2)
	.align		4
.L_2:
        /*0010*/ 	.word	index@(_Z8addArrayPfS_S_i)
        /*0014*/ 	.word	0x00000000


	//----- nvinfo : EIATTR_MIN_STACK_SIZE
	.align		4
.L_3:
        /*0018*/ 	.byte	0x04, 0x12
        /*001a*/ 	.short	(.L_5 - .L_4)
	.align		4
.L_4:
        /*001c*/ 	.word	index@(_Z8addArrayPfS_S_i)
        /*0020*/ 	.word	0x00000000
.L_5:


//--------------------- .nv.compat                --------------------------
	.section	.nv.compat,"",@"SHT_CUDA_COMPAT_INFO"
	.align	4
        /*0000*/ 	.byte	0x02, 0x09, 0x00, 0x00, 0x02, 0x02, 0x01, 0x00, 0x02, 0x05, 0x05, 0x00, 0x03, 0x07, 0x01, 0x01
        /*0010*/ 	.byte	0x02, 0x03, 0x00, 0x00, 0x02, 0x06, 0x01, 0x00, 0x04, 0x0b, 0x08, 0x00, 0x09, 0x00, 0x00, 0x00
        /*0020*/ 	.byte	0x00, 0x00, 0x00, 0x00


//--------------------- .nv.info._Z8addArrayPfS_S_i --------------------------
	.section	.nv.info._Z8addArrayPfS_S_i,"",@"SHT_CUDA_INFO"
	.sectionflags	@""
	.align	4


	//----- nvinfo : EIATTR_CUDA_API_VERSION
	.align		4
        /*0000*/ 	.byte	0x04, 0x37
        /*0002*/ 	.short	(.L_7 - .L_6)
.L_6:
        /*0004*/ 	.word	0x00000082


	//----- nvinfo : EIATTR_KPARAM_INFO
	.align		4
.L_7:
        /*0008*/ 	.byte	0x04, 0x17
        /*000a*/ 	.short	(.L_9 - .L_8)
.L_8:
        /*000c*/ 	.word	0x00000000
        /*0010*/ 	.short	0x0003
        /*0012*/ 	.short	0x0018
        /*0014*/ 	.byte	0x00, 0xf0, 0x11, 0x00


	//----- nvinfo : EIATTR_KPARAM_INFO
	.align		4
.L_9:
        /*0018*/ 	.byte	0x04, 0x17
        /*001a*/ 	.short	(.L_11 - .L_10)
.L_10:
        /*001c*/ 	.word	0x00000000
        /*0020*/ 	.short	0x0002
        /*0022*/ 	.short	0x0010
        /*0024*/ 	.byte	0x00, 0xf5, 0x21, 0x00


	//----- nvinfo : EIATTR_KPARAM_INFO
	.align		4
.L_11:
        /*0028*/ 	.byte	0x04, 0x17
        /*002a*/ 	.short	(.L_13 - .L_12)
.L_12:
        /*002c*/ 	.word	0x00000000
        /*0030*/ 	.short	0x0001
        /*0032*/ 	.short	0x0008
        /*0034*/ 	.byte	0x00, 0xf5, 0x21, 0x00


	//----- nvinfo : EIATTR_KPARAM_INFO
	.align		4
.L_13:
        /*0038*/ 	.byte	0x04, 0x17
        /*003a*/ 	.short	(.L_15 - .L_14)
.L_14:
        /*003c*/ 	.word	0x00000000
        /*0040*/ 	.short	0x0000
        /*0042*/ 	.short	0x0000
        /*0044*/ 	.byte	0x00, 0xf5, 0x21, 0x00


	//----- nvinfo : EIATTR_SPARSE_MMA_MASK
	.align		4
.L_15:
        /*0048*/ 	.byte	0x03, 0x50
        /*004a*/ 	.short	0x0000


	//----- nvinfo : EIATTR_MAXREG_COUNT
	.align		4
        /*004c*/ 	.byte	0x03, 0x1b
        /*004e*/ 	.short	0x00ff


	//----- nvinfo : EIATTR_MERCURY_ISA_VERSION
	.align		4
        /*0050*/ 	.byte	0x03, 0x5f
        /*0052*/ 	.short	0x0101


	//----- nvinfo : EIATTR_VRC_CTA_INIT_COUNT
	.align		4
        /*0054*/ 	.byte	0x02, 0x4a
	.zero		1
	.zero		1


	//----- nvinfo : EIATTR_EXIT_INSTR_OFFSETS
	.align		4
        /*0058*/ 	.byte	0x04, 0x1c
        /*005a*/ 	.short	(.L_17 - .L_16)


	//   ....[0]....
.L_16:
        /*005c*/ 	.word	0x00000070


	//   ....[1]....
        /*0060*/ 	.word	0x00000130


	//----- nvinfo : EIATTR_CBANK_PARAM_SIZE
	.align		4
.L_17:
        /*0064*/ 	.byte	0x03, 0x19
        /*0066*/ 	.short	0x001c


	//----- nvinfo : EIATTR_PARAM_CBANK
	.align		4
        /*0068*/ 	.byte	0x04, 0x0a
        /*006a*/ 	.short	(.L_19 - .L_18)
	.align		4
.L_18:
        /*006c*/ 	.word	index@(.nv.constant0._Z8addArrayPfS_S_i)
        /*0070*/ 	.short	0x0380
        /*0072*/ 	.short	0x001c


	//----- nvinfo : EIATTR_SW_WAR
	.align		4
.L_19:
        /*0074*/ 	.byte	0x04, 0x36
        /*0076*/ 	.short	(.L_21 - .L_20)
.L_20:
        /*0078*/ 	.word	0x00000008
.L_21:


//--------------------- .nv.callgraph             --------------------------
	.section	.nv.callgraph,"",@"SHT_CUDA_CALLGRAPH"
	.align	4
	.sectionentsize	8
	.align		4
        /*0000*/ 	.word	0x00000000
	.align		4
        /*0004*/ 	.word	0xffffffff
	.align		4
        /*0008*/ 	.word	0x00000000
	.align		4
        /*000c*/ 	.word	0xfffffffe
	.align		4
        /*0010*/ 	.word	0x00000000
	.align		4
        /*0014*/ 	.word	0xfffffffd
	.align		4
        /*0018*/ 	.word	0x00000000
	.align		4
        /*001c*/ 	.word	0xfffffffc


//--------------------- .text._Z8addArrayPfS_S_i  --------------------------
	.section	.text._Z8addArrayPfS_S_i,"ax",@progbits
	.align	128
        .global         _Z8addArrayPfS_S_i
        .type           _Z8addArrayPfS_S_i,@function
        .size           _Z8addArrayPfS_S_i,(.L_x_1 - _Z8addArrayPfS_S_i)
        .other          _Z8addArrayPfS_S_i,@"STO_CUDA_ENTRY STV_DEFAULT"
_Z8addArrayPfS_S_i:
.text._Z8addArrayPfS_S_i:
[----:B------:R-:W-:Y:S01]  /*0000*/  LDC R1, c[0x0][0x37c] ;  /* 0x0000df00ff017b82 */ /* 0x000fe20000000800 */
[----:B------:R-:W0:Y:S01]  /*0010*/  S2R R9, SR_TID.X ;  /* 0x0000000000097919 */ /* 0x000e220000002100 */
[----:B------:R-:W0:Y:S01]  /*0020*/  LDCU UR4, c[0x0][0x360] ;  /* 0x00006c00ff0477ac */ /* 0x000e220008000800 */
[----:B------:R-:W0:Y:S01]  /*0030*/  S2R R0, SR_CTAID.X ;  /* 0x0000000000007919 */ /* 0x000e220000002500 */
[----:B------:R-:W1:Y:S01]  /*0040*/  LDCU UR5, c[0x0][0x398] ;  /* 0x00007300ff0577ac */ /* 0x000e620008000800 */
[----:B0-----:R-:W-:-:S05]  /*0050*/  IMAD R9, R0, UR4, R9 ;  /* 0x0000000400097c24 */ /* 0x001fca000f8e0209 */
[----:B-1----:R-:W-:-:S13]  /*0060*/  ISETP.GE.AND P0, PT, R9, UR5, PT ;  /* 0x0000000509007c0c */ /* 0x002fda000bf06270 */
[----:B------:R-:W-:Y:S05]  /*0070*/  @P0 EXIT ;  /* 0x000000000000094d */ /* 0x000fea0003800000 */
[----:B------:R-:W0:Y:S01]  /*0080*/  LDC.64 R2, c[0x0][0x388] ;  /* 0x0000e200ff027b82 */ /* 0x000e220000000a00 */
[----:B------:R-:W1:Y:S07]  /*0090*/  LDCU.64 UR4, c[0x0][0x358] ;  /* 0x00006b00ff0477ac */ /* 0x000e6e0008000a00 */
[----:B------:R-:W2:Y:S08]  /*00a0*/  LDC.64 R4, c[0x0][0x390] ;  /* 0x0000e400ff047b82 */ /* 0x000eb00000000a00 */
[----:B------:R-:W3:Y:S01]  /*00b0*/  LDC.64 R6, c[0x0][0x380] ;  /* 0x0000e000ff067b82 */ /* 0x000ee20000000a00 */
[----:B0-----:R-:W-:-:S06]  /*00c0*/  IMAD.WIDE R2, R9, 0x4, R2 ;  /* 0x0000000409027825 */ /* 0x001fcc00078e0202 */
[----:B-1----:R-:W4:Y:S01]  /*00d0*/  LDG.E R2, desc[UR4][R2.64] ;  /* 0x0000000402027981 */ /* 0x002f22000c1e1900 */
[----:B--2---:R-:W-:-:S06]  /*00e0*/  IMAD.WIDE R4, R9, 0x4, R4 ;  /* 0x0000000409047825 */ /* 0x004fcc00078e0204 */
[----:B------:R-:W4:Y:S01]  /*00f0*/  LDG.E R5, desc[UR4][R4.64] ;  /* 0x0000000404057981 */ /* 0x000f22000c1e1900 */
[----:B---3--:R-:W-:-:S04]  /*0100*/  IMAD.WIDE R6, R9, 0x4, R6 ;  /* 0x0000000409067825 */ /* 0x008fc800078e0206 */
[----:B----4-:R-:W-:-:S05]  /*0110*/  FADD R9, R2, R5 ;  /* 0x0000000502097221 */ /* 0x010fca0000000000 */
[----:B------:R-:W-:Y:S01]  /*0120*/  STG.E desc[UR4][R6.64], R9 ;  /* 0x0000000906007986 */ /* 0x000fe2000c101904 */
[----:B------:R-:W-:Y:S05]  /*0130*/  EXIT ;  /* 0x000000000000794d */ /* 0x000fea0003800000 */
.L_x_0:
[----:B------:R-:W-:-:S00]  /*0140*/  BRA `(.L_x_0) ;  /* 0xfffffffc00fc7947 */ /* 0x000fc0000383ffff */
[----:B------:R-:W-:-:S00]  /*0150*/  NOP ;  /* 0x0000000000007918 */ /* 0x000fc00000000000 */
        /* <DEDUP_REMOVED lines=10> */
.L_x_1:


//--------------------- .nv.shared.reserved.0     --------------------------
	.section	.nv.shared.reserved.0,"aw",@nobits
	.weak		__nv_reservedSMEM_offset_0_alias
	.size		__nv_reservedSMEM_offset_0_alias, 0, 64
	.other		__nv_reservedSMEM_offset_0_alias,@"STO_CUDA_RESERVED_SHARED STV_DEFAULT"
__nv_reservedSMEM_offset_0_alias:
	.zero		0
	.zero		64


//--------------------- .nv.constant0._Z8addArrayPfS_S_i --------------------------
	.section	.nv.constant0._Z8addArrayPfS_S_i,"a",@progbits
	.sectionflags	@""
	.align	4
.nv.constant0._Z8addArrayPfS_S_i:
	.zero		924


//--------------------- SYMBOLS --------------------------

	.type		.nv.reservedSmem.offset0,@object
	.size		.nv.reservedSmem.offset0,0x4
